//
// Generated by NVIDIA NVVM Compiler
//
// Compiler Build ID: CL-36424714
// Cuda compilation tools, release 13.0, V13.0.88
// Based on NVVM 20.0.0
//

.version 9.0
.target sm_100
.address_size 64

	// .globl	_Z14countOddKernelPilS_
// _ZZ14countOddKernelPilS_E4temp has been demoted

.visible .entry _Z14countOddKernelPilS_(
	.param .u64 .ptr .align 1 _Z14countOddKernelPilS__param_0,
	.param .u64 _Z14countOddKernelPilS__param_1,
	.param .u64 .ptr .align 1 _Z14countOddKernelPilS__param_2
)
{
	.reg .pred 	%p<8>;
	.reg .b32 	%r<21>;
	.reg .b64 	%rd<11>;
	// demoted variable
	.shared .align 4 .b8 _ZZ14countOddKernelPilS_E4temp[20];
	ld.param.u64 	%rd2, [_Z14countOddKernelPilS__param_0];
	ld.param.u64 	%rd4, [_Z14countOddKernelPilS__param_1];
	ld.param.u64 	%rd3, [_Z14countOddKernelPilS__param_2];
	mov.u32 	%r1, %tid.x;
	mov.u32 	%r2, %ctaid.x;
	mov.u32 	%r20, %ntid.x;
	mad.lo.s32 	%r7, %r2, %r20, %r1;
	cvt.s64.s32 	%rd1, %r7;
	setp.le.s64 	%p1, %rd4, %rd1;
	shl.b32 	%r8, %r1, 2;
	mov.u32 	%r9, _ZZ14countOddKernelPilS_E4temp;
	add.s32 	%r4, %r9, %r8;
	@%p1 bra 	$L__BB0_4;
	cvta.to.global.u64 	%rd5, %rd2;
	shl.b64 	%rd6, %rd1, 2;
	add.s64 	%rd7, %rd5, %rd6;
	ld.global.u32 	%r10, [%rd7];
	and.b32  	%r11, %r10, 1;
	setp.eq.b32 	%p2, %r11, 1;
	not.pred 	%p3, %p2;
	@%p3 bra 	$L__BB0_3;
	mov.b32 	%r12, 1;
	st.shared.u32 	[%r4], %r12;
	bra.uni 	$L__BB0_4;
$L__BB0_3:
	mov.b32 	%r13, 0;
	st.shared.u32 	[%r4], %r13;
$L__BB0_4:
	bar.sync 	0;
	setp.lt.u32 	%p4, %r20, 2;
	@%p4 bra 	$L__BB0_8;
$L__BB0_5:
	shr.u32 	%r6, %r20, 1;
	setp.ge.u32 	%p5, %r1, %r6;
	@%p5 bra 	$L__BB0_7;
	shl.b32 	%r14, %r6, 2;
	add.s32 	%r15, %r4, %r14;
	ld.shared.u32 	%r16, [%r15];
	ld.shared.u32 	%r17, [%r4];
	add.s32 	%r18, %r17, %r16;
	st.shared.u32 	[%r4], %r18;
$L__BB0_7:
	bar.sync 	0;
	setp.gt.u32 	%p6, %r20, 3;
	mov.u32 	%r20, %r6;
	@%p6 bra 	$L__BB0_5;
$L__BB0_8:
	setp.ne.s32 	%p7, %r1, 0;
	@%p7 bra 	$L__BB0_10;
	ld.shared.u32 	%r19, [_ZZ14countOddKernelPilS_E4temp];
	cvta.to.global.u64 	%rd8, %rd3;
	mul.wide.u32 	%rd9, %r2, 4;
	add.s64 	%rd10, %rd8, %rd9;
	st.global.u32 	[%rd10], %r19;
$L__BB0_10:
	ret;

}


// ===== COMPILED SASS (sm_100) =====

	.target	sm_100

	.elftype	@"ET_EXEC"


//--------------------- .note.nv.tkinfo           --------------------------
	.section	.note.nv.tkinfo,"",@"SHT_NOTE"
	.sectionflags	@"SHF_NOTE_NV_TKINFO"
	.tkinfo
        /*0018*/ 	.word	0x00000002
        /*0030*/ 	.string	""
        /*0030*/ 	.string	"ptxas"
        /*0030*/ 	.string	"Cuda compilation tools, release 13.0, V13.0.88"
        /*0030*/ 	.string	"Build cuda_13.0.r13.0/compiler.36424714_0"
        /*0030*/ 	.string	"-arch sm_100 -m 64 "



//--------------------- .note.nv.cuinfo           --------------------------
	.section	.note.nv.cuinfo,"",@"SHT_NOTE"
	.sectionflags	@"SHF_NOTE_NV_CUINFO"
        /*0018*/ 	.short	0x0002
        /*001a*/ 	.short	0x0064
        /*001c*/ 	.short	0x0082
	.zero		2


//--------------------- .nv.info                  --------------------------
	.section	.nv.info,"",@"SHT_CUDA_INFO"
	.align	4


	//----- nvinfo : EIATTR_REGCOUNT
	.align		4
        /*0000*/ 	.byte	0x04, 0x2f
        /*0002*/ 	.short	(.L_1 - .L_0)
	.align		4
.L_0:
        /*0004*/ 	.word	index@(_Z14countOddKernelPilS_)
        /*0008*/ 	.word	0x0000000c


	//----- nvinfo : EIATTR_FRAME_SIZE
	.align		4
.L_1:
        /*000c*/ 	.byte	0x04, 0x11
        /*000e*/ 	.short	(.L_3 - .L_2)
	.align		4
.L_2:
        /*0010*/ 	.word	index@(_Z14countOddKernelPilS_)
        /*0014*/ 	.word	0x00000000


	//----- nvinfo : EIATTR_MIN_STACK_SIZE
	.align		4
.L_3:
        /*0018*/ 	.byte	0x04, 0x12
        /*001a*/ 	.short	(.L_5 - .L_4)
	.align		4
.L_4:
        /*001c*/ 	.word	index@(_Z14countOddKernelPilS_)
        /*0020*/ 	.word	0x00000000
.L_5:


//--------------------- .nv.compat                --------------------------
	.section	.nv.compat,"",@"SHT_CUDA_COMPAT_INFO"
	.align	4
        /*0000*/ 	.byte	0x02, 0x09, 0x00, 0x00, 0x02, 0x02, 0x01, 0x00, 0x02, 0x05, 0x05, 0x00, 0x03, 0x07, 0x01, 0x01
        /*0010*/ 	.byte	0x02, 0x03, 0x00, 0x00, 0x02, 0x06, 0x01, 0x00, 0x04, 0x0b, 0x08, 0x00, 0x09, 0x00, 0x00, 0x00
        /*0020*/ 	.byte	0x00, 0x00, 0x00, 0x00


//--------------------- .nv.info._Z14countOddKernelPilS_ --------------------------
	.section	.nv.info._Z14countOddKernelPilS_,"",@"SHT_CUDA_INFO"
	.sectionflags	@""
	.align	4


	//----- nvinfo : EIATTR_CUDA_API_VERSION
	.align		4
        /*0000*/ 	.byte	0x04, 0x37
        /*0002*/ 	.short	(.L_7 - .L_6)
.L_6:
        /*0004*/ 	.word	0x00000082


	//----- nvinfo : EIATTR_KPARAM_INFO
	.align		4
.L_7:
        /*0008*/ 	.byte	0x04, 0x17
        /*000a*/ 	.short	(.L_9 - .L_8)
.L_8:
        /*000c*/ 	.word	0x00000000
        /*0010*/ 	.short	0x0002
        /*0012*/ 	.short	0x0010
        /*0014*/ 	.byte	0x00, 0xf5, 0x21, 0x00


	//----- nvinfo : EIATTR_KPARAM_INFO
	.align		4
.L_9:
        /*0018*/ 	.byte	0x04, 0x17
        /*001a*/ 	.short	(.L_11 - .L_10)
.L_10:
        /*001c*/ 	.word	0x00000000
        /*0020*/ 	.short	0x0001
        /*0022*/ 	.short	0x0008
        /*0024*/ 	.byte	0x00, 0xf0, 0x21, 0x00


	//----- nvinfo : EIATTR_KPARAM_INFO
	.align		4
.L_11:
        /*0028*/ 	.byte	0x04, 0x17
        /*002a*/ 	.short	(.L_13 - .L_12)
.L_12:
        /*002c*/ 	.word	0x00000000
        /*0030*/ 	.short	0x0000
        /*0032*/ 	.short	0x0000
        /*0034*/ 	.byte	0x00, 0xf5, 0x21, 0x00


	//----- nvinfo : EIATTR_SPARSE_MMA_MASK
	.align		4
.L_13:
        /*0038*/ 	.byte	0x03, 0x50
        /*003a*/ 	.short	0x0000


	//----- nvinfo : EIATTR_MAXREG_COUNT
	.align		4
        /*003c*/ 	.byte	0x03, 0x1b
        /*003e*/ 	.short	0x00ff


	//----- nvinfo : EIATTR_NUM_BARRIERS
	.align		4
        /*0040*/ 	.byte	0x02, 0x4c
        /*0042*/ 	.byte	0x01
	.zero		1


	//----- nvinfo : EIATTR_MERCURY_ISA_VERSION
	.align		4
        /*0044*/ 	.byte	0x03, 0x5f
        /*0046*/ 	.short	0x0101


	//----- nvinfo : EIATTR_VRC_CTA_INIT_COUNT
	.align		4
        /*0048*/ 	.byte	0x02, 0x4a
	.zero		1
	.zero		1


	//----- nvinfo : EIATTR_EXIT_INSTR_OFFSETS
	.align		4
        /*004c*/ 	.byte	0x04, 0x1c
        /*004e*/ 	.short	(.L_15 - .L_14)


	//   ....[0]....
.L_14:
        /*0050*/ 	.word	0x000002a0


	//   ....[1]....
        /*0054*/ 	.word	0x00000320


	//----- nvinfo : EIATTR_CRS_STACK_SIZE
	.align		4
.L_15:
        /*0058*/ 	.byte	0x04, 0x1e
        /*005a*/ 	.short	(.L_17 - .L_16)
.L_16:
        /*005c*/ 	.word	0x00000000


	//----- nvinfo : EIATTR_CBANK_PARAM_SIZE
	.align		4
.L_17:
        /*0060*/ 	.byte	0x03, 0x19
        /*0062*/ 	.short	0x0018


	//----- nvinfo : EIATTR_PARAM_CBANK
	.align		4
        /*0064*/ 	.byte	0x04, 0x0a
        /*0066*/ 	.short	(.L_19 - .L_18)
	.align		4
.L_18:
        /*0068*/ 	.word	index@(.nv.constant0._Z14countOddKernelPilS_)
        /*006c*/ 	.short	0x0380
        /*006e*/ 	.short	0x0018


	//----- nvinfo : EIATTR_SW_WAR
	.align		4
.L_19:
        /*0070*/ 	.byte	0x04, 0x36
        /*0072*/ 	.short	(.L_21 - .L_20)
.L_20:
        /*0074*/ 	.word	0x00000008
.L_21:


//--------------------- .nv.callgraph             --------------------------
	.section	.nv.callgraph,"",@"SHT_CUDA_CALLGRAPH"
	.align	4
	.sectionentsize	8
	.align		4
        /*0000*/ 	.word	0x00000000
	.align		4
        /*0004*/ 	.word	0xffffffff
	.align		4
        /*0008*/ 	.word	0x00000000
	.align		4
        /*000c*/ 	.word	0xfffffffe
	.align		4
        /*0010*/ 	.word	0x00000000
	.align		4
        /*0014*/ 	.word	0xfffffffd
	.align		4
        /*0018*/ 	.word	0x00000000
	.align		4
        /*001c*/ 	.word	0xfffffffc


//--------------------- .text._Z14countOddKernelPilS_ --------------------------
	.section	.text._Z14countOddKernelPilS_,"ax",@progbits
	.align	128
        .global         _Z14countOddKernelPilS_
        .type           _Z14countOddKernelPilS_,@function
        .size           _Z14countOddKernelPilS_,(.L_x_5 - _Z14countOddKernelPilS_)
        .other          _Z14countOddKernelPilS_,@"STO_CUDA_ENTRY STV_DEFAULT"
_Z14countOddKernelPilS_:
.text._Z14countOddKernelPilS_:
[----:B------:R-:W-:Y:S01]  /*0000*/  LDC R1, c[0x0][0x37c] ;  /* 0x0000df00ff017b82 */ /* 0x000fe20000000800 */
[----:B------:R-:W0:Y:S01]  /*0010*/  S2R R6, SR_TID.X ;  /* 0x0000000000067919 */ /* 0x000e220000002100 */
[----:B------:R-:W1:Y:S06]  /*0020*/  LDCU UR4, c[0x0][0x360] ;  /* 0x00006c00ff0477ac */ /* 0x000e6c0008000800 */
[----:B------:R-:W2:Y:S01]  /*0030*/  S2UR UR5, SR_CgaCtaId ;  /* 0x00000000000579c3 */ /* 0x000ea20000008800 */
[----:B------:R-:W-:Y:S01]  /*0040*/  BSSY.RECONVERGENT B0, `(.L_x_0) ;  /* 0x0000018000007945 */ /* 0x000fe20003800200 */
[----:B------:R-:W3:Y:S01]  /*0050*/  S2R R7, SR_CTAID.X ;  /* 0x0000000000077919 */ /* 0x000ee20000002500 */
[----:B------:R-:W4:Y:S01]  /*0060*/  LDCU.64 UR6, c[0x0][0x388] ;  /* 0x00007100ff0677ac */ /* 0x000f220008000a00 */
[----:B-1----:R-:W-:-:S05]  /*0070*/  IMAD.U32 R5, RZ, RZ, UR4 ;  /* 0x00000004ff057e24 */ /* 0x002fca000f8e00ff */
[----:B------:R-:W-:Y:S02]  /*0080*/  ISETP.GE.U32.AND P2, PT, R5, 0x2, PT ;  /* 0x000000020500780c */ /* 0x000fe40003f46070 */
[----:B0-----:R-:W-:Y:S01]  /*0090*/  ISETP.NE.AND P1, PT, R6, RZ, PT ;  /* 0x000000ff0600720c */ /* 0x001fe20003f25270 */
[----:B---3--:R-:W-:Y:S01]  /*00a0*/  IMAD R0, R7, UR4, R6 ;  /* 0x0000000407007c24 */ /* 0x008fe2000f8e0206 */
[----:B------:R-:W-:Y:S02]  /*00b0*/  UMOV UR4, 0x400 ;  /* 0x0000040000047882 */ /* 0x000fe40000000000 */
[----:B--2---:R-:W-:Y:S02]  /*00c0*/  ULEA UR4, UR5, UR4, 0x18 ;  /* 0x0000000405047291 */ /* 0x004fe4000f8ec0ff */
[----:B----4-:R-:W-:Y:S02]  /*00d0*/  ISETP.GE.U32.AND P0, PT, R0, UR6, PT ;  /* 0x0000000600007c0c */ /* 0x010fe4000bf06070 */
[----:B------:R-:W-:-:S02]  /*00e0*/  SHF.R.S32.HI R3, RZ, 0x1f, R0 ;  /* 0x0000001fff037819 */ /* 0x000fc40000011400 */
[----:B------:R-:W-:Y:S02]  /*00f0*/  LEA R4, R6, UR4, 0x2 ;  /* 0x0000000406047c11 */ /* 0x000fe4000f8e10ff */
[----:B------:R-:W-:Y:S01]  /*0100*/  ISETP.GE.AND.EX P0, PT, R3, UR7, PT, P0 ;  /* 0x0000000703007c0c */ /* 0x000fe2000bf06300 */
[----:B------:R-:W0:-:S12]  /*0110*/  LDCU.64 UR6, c[0x0][0x358] ;  /* 0x00006b00ff0677ac */ /* 0x000e180008000a00 */
[----:B------:R-:W-:Y:S05]  /*0120*/  @P0 BRA `(.L_x_1) ;  /* 0x0000000000240947 */ /* 0x000fea0003800000 */
[----:B------:R-:W1:Y:S02]  /*0130*/  LDCU.64 UR4, c[0x0][0x380] ;  /* 0x00007000ff0477ac */ /* 0x000e640008000a00 */
[----:B-1----:R-:W-:-:S04]  /*0140*/  LEA R2, P0, R0, UR4, 0x2 ;  /* 0x0000000400027c11 */ /* 0x002fc8000f8010ff */
[----:B------:R-:W-:-:S05]  /*0150*/  LEA.HI.X R3, R0, UR5, R3, 0x2, P0 ;  /* 0x0000000500037c11 */ /* 0x000fca00080f1403 */
[----:B0-----:R-:W2:Y:S02]  /*0160*/  LDG.E R2, desc[UR6][R2.64] ;  /* 0x0000000602027981 */ /* 0x001ea4000c1e1900 */
[----:B--2---:R-:W-:-:S04]  /*0170*/  LOP3.LUT R0, R2, 0x1, RZ, 0xc0, !PT ;  /* 0x0000000102007812 */ /* 0x004fc800078ec0ff */
[----:B------:R-:W-:-:S13]  /*0180*/  ISETP.NE.U32.AND P0, PT, R0, 0x1, PT ;  /* 0x000000010000780c */ /* 0x000fda0003f05070 */
[----:B------:R-:W-:-:S05]  /*0190*/  @!P0 IMAD.MOV.U32 R9, RZ, RZ, 0x1 ;  /* 0x00000001ff098424 */ /* 0x000fca00078e00ff */
[----:B------:R1:W-:Y:S04]  /*01a0*/  @!P0 STS [R4], R9 ;  /* 0x0000000904008388 */ /* 0x0003e80000000800 */
[----:B------:R1:W-:Y:S02]  /*01b0*/  @P0 STS [R4], RZ ;  /* 0x000000ff04000388 */ /* 0x0003e40000000800 */
.L_x_1:
[----:B0-----:R-:W-:Y:S05]  /*01c0*/  BSYNC.RECONVERGENT B0 ;  /* 0x0000000000007941 */ /* 0x001fea0003800200 */
.L_x_0:
[----:B------:R-:W-:Y:S06]  /*01d0*/  BAR.SYNC.DEFER_BLOCKING 0x0 ;  /* 0x0000000000007b1d */ /* 0x000fec0000010000 */
[----:B------:R-:W-:Y:S05]  /*01e0*/  @!P2 BRA `(.L_x_2) ;  /* 0x00000000002ca947 */ /* 0x000fea0003800000 */
.L_x_3:
[----:B-1----:R-:W-:-:S04]  /*01f0*/  SHF.R.U32.HI R9, RZ, 0x1, R5 ;  /* 0x00000001ff097819 */ /* 0x002fc80000011605 */
[----:B------:R-:W-:-:S13]  /*0200*/  ISETP.GE.U32.AND P0, PT, R6, R9, PT ;  /* 0x000000090600720c */ /* 0x000fda0003f06070 */
[----:B------:R-:W-:Y:S01]  /*0210*/  @!P0 IMAD R0, R9, 0x4, R4 ;  /* 0x0000000409008824 */ /* 0x000fe200078e0204 */
[----:B------:R-:W-:Y:S05]  /*0220*/  @!P0 LDS R3, [R4] ;  /* 0x0000000004038984 */ /* 0x000fea0000000800 */
[----:B------:R-:W0:Y:S02]  /*0230*/  @!P0 LDS R0, [R0] ;  /* 0x0000000000008984 */ /* 0x000e240000000800 */
[----:B0-----:R-:W-:-:S05]  /*0240*/  @!P0 IMAD.IADD R3, R0, 0x1, R3 ;  /* 0x0000000100038824 */ /* 0x001fca00078e0203 */
[----:B------:R0:W-:Y:S01]  /*0250*/  @!P0 STS [R4], R3 ;  /* 0x0000000304008388 */ /* 0x0001e20000000800 */
[----:B------:R-:W-:Y:S01]  /*0260*/  BAR.SYNC.DEFER_BLOCKING 0x0 ;  /* 0x0000000000007b1d */ /* 0x000fe20000010000 */
[----:B------:R-:W-:Y:S01]  /*0270*/  ISETP.GT.U32.AND P0, PT, R5, 0x3, PT ;  /* 0x000000030500780c */ /* 0x000fe20003f04070 */
[----:B------:R-:W-:-:S12]  /*0280*/  IMAD.MOV.U32 R5, RZ, RZ, R9 ;  /* 0x000000ffff057224 */ /* 0x000fd800078e0009 */
[----:B0-----:R-:W-:Y:S05]  /*0290*/  @P0 BRA `(.L_x_3) ;  /* 0xfffffffc00d40947 */ /* 0x001fea000383ffff */
.L_x_2:
[----:B------:R-:W-:Y:S05]  /*02a0*/  @P1 EXIT ;  /* 0x000000000000194d */ /* 0x000fea0003800000 */
[----:B------:R-:W0:Y:S01]  /*02b0*/  S2UR UR5, SR_CgaCtaId ;  /* 0x00000000000579c3 */ /* 0x000e220000008800 */
[----:B------:R-:W-:-:S07]  /*02c0*/  UMOV UR4, 0x400 ;  /* 0x0000040000047882 */ /* 0x000fce0000000000 */
[----:B------:R-:W2:Y:S01]  /*02d0*/  LDC.64 R2, c[0x0][0x390] ;  /* 0x0000e400ff027b82 */ /* 0x000ea20000000a00 */
[----:B0-----:R-:W-:Y:S01]  /*02e0*/  ULEA UR4, UR5, UR4, 0x18 ;  /* 0x0000000405047291 */ /* 0x001fe2000f8ec0ff */
[----:B--2---:R-:W-:-:S08]  /*02f0*/  IMAD.WIDE.U32 R2, R7, 0x4, R2 ;  /* 0x0000000407027825 */ /* 0x004fd000078e0002 */
[----:B------:R-:W0:Y:S04]  /*0300*/  LDS R5, [UR4] ;  /* 0x00000004ff057984 */ /* 0x000e280008000800 */
[----:B0-----:R-:W-:Y:S01]  /*0310*/  STG.E desc[UR6][R2.64], R5 ;  /* 0x0000000502007986 */ /* 0x001fe2000c101906 */
[----:B------:R-:W-:Y:S05]  /*0320*/  EXIT ;  /* 0x000000000000794d */ /* 0x000fea0003800000 */
.L_x_4:
[----:B------:R-:W-:-:S00]  /*0330*/  BRA `(.L_x_4) ;  /* 0xfffffffc00fc7947 */ /* 0x000fc0000383ffff */
[----:B------:R-:W-:-:S00]  /*0340*/  NOP ;  /* 0x0000000000007918 */ /* 0x000fc00000000000 */
        /* <DEDUP_REMOVED lines=11> */
.L_x_5:


//--------------------- .nv.shared._Z14countOddKernelPilS_ --------------------------
	.section	.nv.shared._Z14countOddKernelPilS_,"aw",@nobits
	.sectionflags	@""
	.align	4
.nv.shared._Z14countOddKernelPilS_:
	.zero		1044


//--------------------- .nv.shared.reserved.0     --------------------------
	.section	.nv.shared.reserved.0,"aw",@nobits
	.weak		__nv_reservedSMEM_offset_0_alias
	.size		__nv_reservedSMEM_offset_0_alias, 0, 64
	.other		__nv_reservedSMEM_offset_0_alias,@"STO_CUDA_RESERVED_SHARED STV_DEFAULT"
__nv_reservedSMEM_offset_0_alias:
	.zero		0
	.zero		64


//--------------------- .nv.constant0._Z14countOddKernelPilS_ --------------------------
	.section	.nv.constant0._Z14countOddKernelPilS_,"a",@progbits
	.sectionflags	@""
	.align	4
.nv.constant0._Z14countOddKernelPilS_:
	.zero		920


//--------------------- SYMBOLS --------------------------

	.type		.nv.reservedSmem.offset0,@object
	.size		.nv.reservedSmem.offset0,0x4
	.type		.nv.reservedSmem.cap,@object
	.size		.nv.reservedSmem.cap,0x4
